	.headerflags	@"EF_CUDA_TEXMODE_UNIFIED EF_CUDA_64BIT_ADDRESS EF_CUDA_ACCELERATORS EF_CUDA_SM90 EF_CUDA_VIRTUAL_SM(EF_CUDA_SM90)"
	.elftype	@"ET_EXEC"


//--------------------- .nv.info                  --------------------------
	.section	.nv.info,"",@"SHT_CUDA_INFO"
	.align	4


	//----- nvinfo : EIATTR_REGCOUNT
	.align		4
        /*0000*/ 	.byte	0x04, 0x2f
        /*0002*/ 	.short	(.L_1 - .L_0)
	.align		4
.L_0:
        /*0004*/ 	.word	index@(triton_poi_fused_cat_107)
        /*0008*/ 	.word	0x00000016


	//----- nvinfo : EIATTR_MIN_STACK_SIZE
	.align		4
.L_1:
        /*000c*/ 	.byte	0x04, 0x12
        /*000e*/ 	.short	(.L_3 - .L_2)
	.align		4
.L_2:
        /*0010*/ 	.word	index@(triton_poi_fused_cat_107)
        /*0014*/ 	.word	0x00000000


	//----- nvinfo : EIATTR_FRAME_SIZE
	.align		4
.L_3:
        /*0018*/ 	.byte	0x04, 0x11
        /*001a*/ 	.short	(.L_5 - .L_4)
	.align		4
.L_4:
        /*001c*/ 	.word	index@(triton_poi_fused_cat_107)
        /*0020*/ 	.word	0x00000000


	//----- nvinfo : EIATTR_MIN_STACK_SIZE
	.align		4
.L_5:
        /*0024*/ 	.byte	0x04, 0x12
        /*0026*/ 	.short	(.L_7 - .L_6)
	.align		4
.L_6:
        /*0028*/ 	.word	index@(triton_poi_fused_cat_107)
        /*002c*/ 	.word	0x00000000
.L_7:


//--------------------- .nv.info.triton_poi_fused_cat_107 --------------------------
	.section	.nv.info.triton_poi_fused_cat_107,"",@"SHT_CUDA_INFO"
	.sectionflags	@""
	.align	4


	//----- nvinfo : EIATTR_CUDA_API_VERSION
	.align		4
        /*0000*/ 	.byte	0x04, 0x37
        /*0002*/ 	.short	(.L_9 - .L_8)
.L_8:
        /*0004*/ 	.word	0x0000007c


	//----- nvinfo : EIATTR_KPARAM_INFO
	.align		4
.L_9:
        /*0008*/ 	.byte	0x04, 0x17
        /*000a*/ 	.short	(.L_11 - .L_10)
.L_10:
        /*000c*/ 	.word	0x00000000
        /*0010*/ 	.short	0x0005
        /*0012*/ 	.short	0x0028
        /*0014*/ 	.byte	0x00, 0xf0, 0x11, 0x00


	//----- nvinfo : EIATTR_KPARAM_INFO
	.align		4
.L_11:
        /*0018*/ 	.byte	0x04, 0x17
        /*001a*/ 	.short	(.L_13 - .L_12)
.L_12:
        /*001c*/ 	.word	0x00000000
        /*0020*/ 	.short	0x0004
        /*0022*/ 	.short	0x0020
        /*0024*/ 	.byte	0x00, 0xf4, 0x21, 0x00


	//----- nvinfo : EIATTR_KPARAM_INFO
	.align		4
.L_13:
        /*0028*/ 	.byte	0x04, 0x17
        /*002a*/ 	.short	(.L_15 - .L_14)
.L_14:
        /*002c*/ 	.word	0x00000000
        /*0030*/ 	.short	0x0003
        /*0032*/ 	.short	0x0018
        /*0034*/ 	.byte	0x00, 0xf4, 0x21, 0x00


	//----- nvinfo : EIATTR_KPARAM_INFO
	.align		4
.L_15:
        /*0038*/ 	.byte	0x04, 0x17
        /*003a*/ 	.short	(.L_17 - .L_16)
.L_16:
        /*003c*/ 	.word	0x00000000
        /*0040*/ 	.short	0x0002
        /*0042*/ 	.short	0x0010
        /*0044*/ 	.byte	0x00, 0xf4, 0x21, 0x00


	//----- nvinfo : EIATTR_KPARAM_INFO
	.align		4
.L_17:
        /*0048*/ 	.byte	0x04, 0x17
        /*004a*/ 	.short	(.L_19 - .L_18)
.L_18:
        /*004c*/ 	.word	0x00000000
        /*0050*/ 	.short	0x0001
        /*0052*/ 	.short	0x0008
        /*0054*/ 	.byte	0x00, 0xf4, 0x21, 0x00


	//----- nvinfo : EIATTR_KPARAM_INFO
	.align		4
.L_19:
        /*0058*/ 	.byte	0x04, 0x17
        /*005a*/ 	.short	(.L_21 - .L_20)
.L_20:
        /*005c*/ 	.word	0x00000000
        /*0060*/ 	.short	0x0000
        /*0062*/ 	.short	0x0000
        /*0064*/ 	.byte	0x00, 0xf4, 0x21, 0x00


	//----- nvinfo : EIATTR_SPARSE_MMA_MASK
	.align		4
.L_21:
        /*0068*/ 	.byte	0x03, 0x50
        /*006a*/ 	.short	0x0000


	//----- nvinfo : EIATTR_MAXREG_COUNT
	.align		4
        /*006c*/ 	.byte	0x03, 0x1b
        /*006e*/ 	.short	0x00ff


	//----- nvinfo : EIATTR_EXIT_INSTR_OFFSETS
	.align		4
        /*0070*/ 	.byte	0x04, 0x1c
        /*0072*/ 	.short	(.L_23 - .L_22)


	//   ....[0]....
.L_22:
        /*0074*/ 	.word	0x00000200


	//   ....[1]....
        /*0078*/ 	.word	0x00000220


	//----- nvinfo : EIATTR_REQNTID
	.align		4
.L_23:
        /*007c*/ 	.byte	0x04, 0x10
        /*007e*/ 	.short	(.L_25 - .L_24)
.L_24:
        /*0080*/ 	.word	0x00000080
        /*0084*/ 	.word	0x00000001
        /*0088*/ 	.word	0x00000001


	//----- nvinfo : EIATTR_CBANK_PARAM_SIZE
	.align		4
.L_25:
        /*008c*/ 	.byte	0x03, 0x19
        /*008e*/ 	.short	0x002c


	//----- nvinfo : EIATTR_PARAM_CBANK
	.align		4
        /*0090*/ 	.byte	0x04, 0x0a
        /*0092*/ 	.short	(.L_27 - .L_26)
	.align		4
.L_26:
        /*0094*/ 	.word	index@(.nv.constant0.triton_poi_fused_cat_107)
        /*0098*/ 	.short	0x0210
        /*009a*/ 	.short	0x002c


	//----- nvinfo : EIATTR_SW_WAR
	.align		4
.L_27:
        /*009c*/ 	.byte	0x04, 0x36
        /*009e*/ 	.short	(.L_29 - .L_28)
.L_28:
        /*00a0*/ 	.word	0x00000008
.L_29:


//--------------------- .nv.callgraph             --------------------------
	.section	.nv.callgraph,"",@"SHT_CUDA_CALLGRAPH"
	.align	4
	.sectionentsize	8
	.align		4
        /*0000*/ 	.word	0x00000000
	.align		4
        /*0004*/ 	.word	0xffffffff
	.align		4
        /*0008*/ 	.word	0x00000000
	.align		4
        /*000c*/ 	.word	0xfffffffe
	.align		4
        /*0010*/ 	.word	0x00000000
	.align		4
        /*0014*/ 	.word	0xfffffffd
	.align		4
        /*0018*/ 	.word	0x00000000
	.align		4
        /*001c*/ 	.word	0xfffffffc


//--------------------- .text.triton_poi_fused_cat_107 --------------------------
	.section	.text.triton_poi_fused_cat_107,"ax",@progbits
	.align	128
        .global         triton_poi_fused_cat_107
        .type           triton_poi_fused_cat_107,@function
        .size           triton_poi_fused_cat_107,(.L_x_1 - triton_poi_fused_cat_107)
        .other          triton_poi_fused_cat_107,@"STO_CUDA_ENTRY STV_DEFAULT"
triton_poi_fused_cat_107:
.text.triton_poi_fused_cat_107:
[----:B------:R-:W0:Y:S01]  /*0000*/  LDC R1, c[0x0][0x28] ;  /* 0x00000a00ff017b82 */ /* 0x000e220000000800 */
[----:B------:R-:W1:Y:S07]  /*0010*/  S2R R0, SR_TID.X ;  /* 0x0000000000007919 */ /* 0x000e6e0000002100 */
[----:B------:R-:W2:Y:S01]  /*0020*/  LDC.64 R8, c[0x0][0x210] ;  /* 0x00008400ff087b82 */ /* 0x000ea20000000a00 */
[----:B------:R-:W-:Y:S01]  /*0030*/  CS2R R2, SRZ ;  /* 0x0000000000027805 */ /* 0x000fe2000001ff00 */
[----:B------:R-:W-:Y:S01]  /*0040*/  ULDC.64 UR4, c[0x0][0x208] ;  /* 0x0000820000047ab9 */ /* 0x000fe20000000a00 */
[----:B------:R-:W3:Y:S05]  /*0050*/  S2R R7, SR_CTAID.X ;  /* 0x0000000000077919 */ /* 0x000eea0000002500 */
[----:B------:R-:W4:Y:S08]  /*0060*/  LDC.64 R10, c[0x0][0x218] ;  /* 0x00008600ff0a7b82 */ /* 0x000f300000000a00 */
[----:B------:R-:W5:Y:S08]  /*0070*/  LDC.64 R12, c[0x0][0x220] ;  /* 0x00008800ff0c7b82 */ /* 0x000f700000000a00 */
[----:B------:R-:W4:Y:S01]  /*0080*/  LDC.64 R4, c[0x0][0x228] ;  /* 0x00008a00ff047b82 */ /* 0x000f220000000a00 */
[----:B-1----:R-:W-:-:S05]  /*0090*/  IMAD.SHL.U32 R0, R0, 0x2, RZ ;  /* 0x0000000200007824 */ /* 0x002fca00078e00ff */
[----:B------:R-:W-:-:S05]  /*00a0*/  LOP3.LUT R0, R0, 0xfe, RZ, 0xc0, !PT ;  /* 0x000000fe00007812 */ /* 0x000fca00078ec0ff */
[----:B---3--:R-:W-:-:S04]  /*00b0*/  IMAD R7, R7, 0x100, R0 ;  /* 0x0000010007077824 */ /* 0x008fc800078e0200 */
[C---:B--2---:R-:W-:Y:S01]  /*00c0*/  IMAD.WIDE R8, R7.reuse, 0x4, R8 ;  /* 0x0000000407087825 */ /* 0x044fe200078e0208 */
[----:B------:R-:W-:-:S13]  /*00d0*/  ISETP.GE.AND P0, PT, R7, 0x200, PT ;  /* 0x000002000700780c */ /* 0x000fda0003f06270 */
[----:B------:R4:W2:Y:S01]  /*00e0*/  @!P0 LDG.E.64 R2, desc[UR4][R8.64] ;  /* 0x0000000408028981 */ /* 0x0008a2000c1e1b00 */
[----:B------:R-:W-:-:S04]  /*00f0*/  SHF.R.S32.HI R0, RZ, 0x1f, R7 ;  /* 0x0000001fff007819 */ /* 0x000fc80000011407 */
[----:B------:R-:W-:-:S04]  /*0100*/  LEA.HI R0, R0, R7, RZ, 0x7 ;  /* 0x0000000700007211 */ /* 0x000fc800078f38ff */
[----:B------:R-:W-:Y:S02]  /*0110*/  LOP3.LUT R14, R0, 0xffffff80, RZ, 0xc0, !PT ;  /* 0xffffff80000e7812 */ /* 0x000fe400078ec0ff */
[----:B------:R-:W-:Y:S02]  /*0120*/  SHF.R.S32.HI R0, RZ, 0x7, R0 ;  /* 0x00000007ff007819 */ /* 0x000fe40000011400 */
[----:B------:R-:W-:Y:S02]  /*0130*/  IADD3 R15, R7, -R14, RZ ;  /* 0x8000000e070f7210 */ /* 0x000fe40007ffe0ff */
[----:B------:R-:W1:Y:S03]  /*0140*/  LDC.64 R6, c[0x0][0x230] ;  /* 0x00008c00ff067b82 */ /* 0x000e660000000a00 */
[----:B------:R-:W-:-:S04]  /*0150*/  IMAD R15, R0, 0x1080, R15 ;  /* 0x00001080000f7824 */ /* 0x000fc800078e020f */
[----:B------:R-:W-:Y:S02]  /*0160*/  IMAD.IADD R17, R14, 0x1, R15 ;  /* 0x000000010e117824 */ /* 0x000fe400078e020f */
[----:B----4-:R-:W-:-:S03]  /*0170*/  IMAD.WIDE R8, R15, 0x4, R10 ;  /* 0x000000040f087825 */ /* 0x010fc600078e020a */
[----:B------:R-:W-:Y:S01]  /*0180*/  IADD3 R19, R14, R17, RZ ;  /* 0x000000110e137210 */ /* 0x000fe20007ffe0ff */
[----:B-----5:R-:W-:-:S04]  /*0190*/  IMAD.WIDE R10, R17, 0x4, R12 ;  /* 0x00000004110a7825 */ /* 0x020fc800078e020c */
[----:B0-----:R-:W-:Y:S01]  /*01a0*/  IMAD.WIDE R4, R19, 0x4, R4 ;  /* 0x0000000413047825 */ /* 0x001fe200078e0204 */
[----:B------:R-:W-:-:S05]  /*01b0*/  IADD3 R19, R14, R19, RZ ;  /* 0x000000130e137210 */ /* 0x000fca0007ffe0ff */
[----:B-1----:R-:W-:Y:S01]  /*01c0*/  IMAD.WIDE R6, R19, 0x4, R6 ;  /* 0x0000000413067825 */ /* 0x002fe200078e0206 */
[----:B--2---:R0:W-:Y:S04]  /*01d0*/  @!P0 STG.E.64 desc[UR4][R8.64], R2 ;  /* 0x0000000208008986 */ /* 0x0041e8000c101b04 */
[----:B------:R0:W-:Y:S04]  /*01e0*/  @!P0 STG.E.64 desc[UR4][R10.64], R2 ;  /* 0x000000020a008986 */ /* 0x0001e8000c101b04 */
[----:B------:R0:W-:Y:S02]  /*01f0*/  @!P0 STG.E.64 desc[UR4][R4.64], R2 ;  /* 0x0000000204008986 */ /* 0x0001e4000c101b04 */
[----:B0-----:R-:W-:Y:S05]  /*0200*/  @P0 EXIT ;  /* 0x000000000000094d */ /* 0x001fea0003800000 */
[----:B------:R-:W-:Y:S01]  /*0210*/  STG.E.64 desc[UR4][R6.64], R2 ;  /* 0x0000000206007986 */ /* 0x000fe2000c101b04 */
[----:B------:R-:W-:Y:S05]  /*0220*/  EXIT ;  /* 0x000000000000794d */ /* 0x000fea0003800000 */
.L_x_0:
[----:B------:R-:W-:-:S00]  /*0230*/  BRA `(.L_x_0) ;  /* 0xfffffffc00fc7947 */ /* 0x000fc0000383ffff */
[----:B------:R-:W-:-:S00]  /*0240*/  NOP ;  /* 0x0000000000007918 */ /* 0x000fc00000000000 */
        /* <DEDUP_REMOVED lines=11> */
.L_x_1:


//--------------------- .nv.constant0.triton_poi_fused_cat_107 --------------------------
	.section	.nv.constant0.triton_poi_fused_cat_107,"a",@progbits
	.sectionflags	@""
	.align	4
.nv.constant0.triton_poi_fused_cat_107:
	.zero		572
